//
// Generated by NVIDIA NVVM Compiler
//
// Compiler Build ID: CL-36424714
// Cuda compilation tools, release 13.0, V13.0.88
// Based on NVVM 20.0.0
//

.version 9.0
.target sm_100
.address_size 64

	// .globl	_Z4testfl

.visible .entry _Z4testfl(
	.param .f32 _Z4testfl_param_0,
	.param .u64 _Z4testfl_param_1
)
{


	ret;

}


// ===== COMPILED SASS (sm_100) =====

	.target	sm_100

	.elftype	@"ET_EXEC"


//--------------------- .note.nv.tkinfo           --------------------------
	.section	.note.nv.tkinfo,"",@"SHT_NOTE"
	.sectionflags	@"SHF_NOTE_NV_TKINFO"
	.tkinfo
        /*0018*/ 	.word	0x00000002
        /*0030*/ 	.string	""
        /*0030*/ 	.string	"ptxas"
        /*0030*/ 	.string	"Cuda compilation tools, release 13.0, V13.0.88"
        /*0030*/ 	.string	"Build cuda_13.0.r13.0/compiler.36424714_0"
        /*0030*/ 	.string	"-arch sm_100 -m 64 "



//--------------------- .note.nv.cuinfo           --------------------------
	.section	.note.nv.cuinfo,"",@"SHT_NOTE"
	.sectionflags	@"SHF_NOTE_NV_CUINFO"
        /*0018*/ 	.short	0x0002
        /*001a*/ 	.short	0x0064
        /*001c*/ 	.short	0x0082
	.zero		2


//--------------------- .nv.info                  --------------------------
	.section	.nv.info,"",@"SHT_CUDA_INFO"
	.align	4


	//----- nvinfo : EIATTR_REGCOUNT
	.align		4
        /*0000*/ 	.byte	0x04, 0x2f
        /*0002*/ 	.short	(.L_1 - .L_0)
	.align		4
.L_0:
        /*0004*/ 	.word	index@(_Z4testfl)
        /*0008*/ 	.word	0x00000004


	//----- nvinfo : EIATTR_FRAME_SIZE
	.align		4
.L_1:
        /*000c*/ 	.byte	0x04, 0x11
        /*000e*/ 	.short	(.L_3 - .L_2)
	.align		4
.L_2:
        /*0010*/ 	.word	index@(_Z4testfl)
        /*0014*/ 	.word	0x00000000


	//----- nvinfo : EIATTR_MIN_STACK_SIZE
	.align		4
.L_3:
        /*0018*/ 	.byte	0x04, 0x12
        /*001a*/ 	.short	(.L_5 - .L_4)
	.align		4
.L_4:
        /*001c*/ 	.word	index@(_Z4testfl)
        /*0020*/ 	.word	0x00000000
.L_5:


//--------------------- .nv.compat                --------------------------
	.section	.nv.compat,"",@"SHT_CUDA_COMPAT_INFO"
	.align	4
        /*0000*/ 	.byte	0x02, 0x09, 0x00, 0x00, 0x02, 0x02, 0x01, 0x00, 0x02, 0x05, 0x05, 0x00, 0x03, 0x07, 0x01, 0x01
        /*0010*/ 	.byte	0x02, 0x03, 0x00, 0x00, 0x02, 0x06, 0x01, 0x00, 0x04, 0x0b, 0x08, 0x00, 0x09, 0x00, 0x00, 0x00
        /*0020*/ 	.byte	0x00, 0x00, 0x00, 0x00


//--------------------- .nv.info._Z4testfl        --------------------------
	.section	.nv.info._Z4testfl,"",@"SHT_CUDA_INFO"
	.sectionflags	@""
	.align	4


	//----- nvinfo : EIATTR_CUDA_API_VERSION
	.align		4
        /*0000*/ 	.byte	0x04, 0x37
        /*0002*/ 	.short	(.L_7 - .L_6)
.L_6:
        /*0004*/ 	.word	0x00000082


	//----- nvinfo : EIATTR_KPARAM_INFO
	.align		4
.L_7:
        /*0008*/ 	.byte	0x04, 0x17
        /*000a*/ 	.short	(.L_9 - .L_8)
.L_8:
        /*000c*/ 	.word	0x00000000
        /*0010*/ 	.short	0x0001
        /*0012*/ 	.short	0x0008
        /*0014*/ 	.byte	0x00, 0xf0, 0x21, 0x00


	//----- nvinfo : EIATTR_KPARAM_INFO
	.align		4
.L_9:
        /*0018*/ 	.byte	0x04, 0x17
        /*001a*/ 	.short	(.L_11 - .L_10)
.L_10:
        /*001c*/ 	.word	0x00000000
        /*0020*/ 	.short	0x0000
        /*0022*/ 	.short	0x0000
        /*0024*/ 	.byte	0x00, 0xf0, 0x11, 0x00


	//----- nvinfo : EIATTR_SPARSE_MMA_MASK
	.align		4
.L_11:
        /*0028*/ 	.byte	0x03, 0x50
        /*002a*/ 	.short	0x0000


	//----- nvinfo : EIATTR_MAXREG_COUNT
	.align		4
        /*002c*/ 	.byte	0x03, 0x1b
        /*002e*/ 	.short	0x00ff


	//----- nvinfo : EIATTR_MERCURY_ISA_VERSION
	.align		4
        /*0030*/ 	.byte	0x03, 0x5f
        /*0032*/ 	.short	0x0101


	//----- nvinfo : EIATTR_VRC_CTA_INIT_COUNT
	.align		4
        /*0034*/ 	.byte	0x02, 0x4a
	.zero		1
	.zero		1


	//----- nvinfo : EIATTR_EXIT_INSTR_OFFSETS
	.align		4
        /*0038*/ 	.byte	0x04, 0x1c
        /*003a*/ 	.short	(.L_13 - .L_12)


	//   ....[0]....
.L_12:
        /*003c*/ 	.word	0x00000010


	//----- nvinfo : EIATTR_CBANK_PARAM_SIZE
	.align		4
.L_13:
        /*0040*/ 	.byte	0x03, 0x19
        /*0042*/ 	.short	0x0010


	//----- nvinfo : EIATTR_PARAM_CBANK
	.align		4
        /*0044*/ 	.byte	0x04, 0x0a
        /*0046*/ 	.short	(.L_15 - .L_14)
	.align		4
.L_14:
        /*0048*/ 	.word	index@(.nv.constant0._Z4testfl)
        /*004c*/ 	.short	0x0380
        /*004e*/ 	.short	0x0010


	//----- nvinfo : EIATTR_SW_WAR
	.align		4
.L_15:
        /*0050*/ 	.byte	0x04, 0x36
        /*0052*/ 	.short	(.L_17 - .L_16)
.L_16:
        /*0054*/ 	.word	0x00000008
.L_17:


//--------------------- .nv.callgraph             --------------------------
	.section	.nv.callgraph,"",@"SHT_CUDA_CALLGRAPH"
	.align	4
	.sectionentsize	8
	.align		4
        /*0000*/ 	.word	0x00000000
	.align		4
        /*0004*/ 	.word	0xffffffff
	.align		4
        /*0008*/ 	.word	0x00000000
	.align		4
        /*000c*/ 	.word	0xfffffffe
	.align		4
        /*0010*/ 	.word	0x00000000
	.align		4
        /*0014*/ 	.word	0xfffffffd
	.align		4
        /*0018*/ 	.word	0x00000000
	.align		4
        /*001c*/ 	.word	0xfffffffc


//--------------------- .text._Z4testfl           --------------------------
	.section	.text._Z4testfl,"ax",@progbits
	.align	128
        .global         _Z4testfl
        .type           _Z4testfl,@function
        .size           _Z4testfl,(.L_x_1 - _Z4testfl)
        .other          _Z4testfl,@"STO_CUDA_ENTRY STV_DEFAULT"
_Z4testfl:
.text._Z4testfl:
[----:B------:R-:W-:Y:S01]  /*0000*/  LDC R1, c[0x0][0x37c] ;  /* 0x0000df00ff017b82 */ /* 0x000fe20000000800 */
[----:B------:R-:W-:Y:S05]  /*0010*/  EXIT ;  /* 0x000000000000794d */ /* 0x000fea0003800000 */
.L_x_0:
[----:B------:R-:W-:-:S00]  /*0020*/  BRA `(.L_x_0) ;  /* 0xfffffffc00fc7947 */ /* 0x000fc0000383ffff */
[----:B------:R-:W-:-:S00]  /*0030*/  NOP ;  /* 0x0000000000007918 */ /* 0x000fc00000000000 */
        /* <DEDUP_REMOVED lines=12> */
.L_x_1:


//--------------------- .nv.shared.reserved.0     --------------------------
	.section	.nv.shared.reserved.0,"aw",@nobits
	.weak		__nv_reservedSMEM_offset_0_alias
	.size		__nv_reservedSMEM_offset_0_alias, 0, 64
	.other		__nv_reservedSMEM_offset_0_alias,@"STO_CUDA_RESERVED_SHARED STV_DEFAULT"
__nv_reservedSMEM_offset_0_alias:
	.zero		0
	.zero		64


//--------------------- .nv.constant0._Z4testfl   --------------------------
	.section	.nv.constant0._Z4testfl,"a",@progbits
	.sectionflags	@""
	.align	4
.nv.constant0._Z4testfl:
	.zero		912


//--------------------- SYMBOLS --------------------------

	.type		.nv.reservedSmem.offset0,@object
	.size		.nv.reservedSmem.offset0,0x4
